//
// Generated by NVIDIA NVVM Compiler
//
// Compiler Build ID: CL-36424714
// Cuda compilation tools, release 13.0, V13.0.88
// Based on NVVM 20.0.0
//

.version 9.0
.target sm_100
.address_size 64

	// .globl	_Z11add_two_numPiS_S_

.visible .entry _Z11add_two_numPiS_S_(
	.param .u64 .ptr .align 1 _Z11add_two_numPiS_S__param_0,
	.param .u64 .ptr .align 1 _Z11add_two_numPiS_S__param_1,
	.param .u64 .ptr .align 1 _Z11add_two_numPiS_S__param_2
)
{
	.reg .b32 	%r<4>;
	.reg .b64 	%rd<7>;

	ld.param.u64 	%rd1, [_Z11add_two_numPiS_S__param_0];
	ld.param.u64 	%rd2, [_Z11add_two_numPiS_S__param_1];
	ld.param.u64 	%rd3, [_Z11add_two_numPiS_S__param_2];
	cvta.to.global.u64 	%rd4, %rd3;
	cvta.to.global.u64 	%rd5, %rd2;
	cvta.to.global.u64 	%rd6, %rd1;
	ld.global.u32 	%r1, [%rd6];
	ld.global.u32 	%r2, [%rd5];
	add.s32 	%r3, %r2, %r1;
	st.global.u32 	[%rd4], %r3;
	ret;

}


// ===== COMPILED SASS (sm_100) =====

	.target	sm_100

	.elftype	@"ET_EXEC"


//--------------------- .note.nv.tkinfo           --------------------------
	.section	.note.nv.tkinfo,"",@"SHT_NOTE"
	.sectionflags	@"SHF_NOTE_NV_TKINFO"
	.tkinfo
        /*0018*/ 	.word	0x00000002
        /*0030*/ 	.string	""
        /*0030*/ 	.string	"ptxas"
        /*0030*/ 	.string	"Cuda compilation tools, release 13.0, V13.0.88"
        /*0030*/ 	.string	"Build cuda_13.0.r13.0/compiler.36424714_0"
        /*0030*/ 	.string	"-arch sm_100 -m 64 "



//--------------------- .note.nv.cuinfo           --------------------------
	.section	.note.nv.cuinfo,"",@"SHT_NOTE"
	.sectionflags	@"SHF_NOTE_NV_CUINFO"
        /*0018*/ 	.short	0x0002
        /*001a*/ 	.short	0x0064
        /*001c*/ 	.short	0x0082
	.zero		2


//--------------------- .nv.info                  --------------------------
	.section	.nv.info,"",@"SHT_CUDA_INFO"
	.align	4


	//----- nvinfo : EIATTR_REGCOUNT
	.align		4
        /*0000*/ 	.byte	0x04, 0x2f
        /*0002*/ 	.short	(.L_1 - .L_0)
	.align		4
.L_0:
        /*0004*/ 	.word	index@(_Z11add_two_numPiS_S_)
        /*0008*/ 	.word	0x0000000c


	//----- nvinfo : EIATTR_FRAME_SIZE
	.align		4
.L_1:
        /*000c*/ 	.byte	0x04, 0x11
        /*000e*/ 	.short	(.L_3 - .L_2)
	.align		4
.L_2:
        /*0010*/ 	.word	index@(_Z11add_two_numPiS_S_)
        /*0014*/ 	.word	0x00000000


	//----- nvinfo : EIATTR_MIN_STACK_SIZE
	.align		4
.L_3:
        /*0018*/ 	.byte	0x04, 0x12
        /*001a*/ 	.short	(.L_5 - .L_4)
	.align		4
.L_4:
        /*001c*/ 	.word	index@(_Z11add_two_numPiS_S_)
        /*0020*/ 	.word	0x00000000
.L_5:


//--------------------- .nv.compat                --------------------------
	.section	.nv.compat,"",@"SHT_CUDA_COMPAT_INFO"
	.align	4
        /*0000*/ 	.byte	0x02, 0x09, 0x00, 0x00, 0x02, 0x02, 0x01, 0x00, 0x02, 0x05, 0x05, 0x00, 0x03, 0x07, 0x01, 0x01
        /*0010*/ 	.byte	0x02, 0x03, 0x00, 0x00, 0x02, 0x06, 0x01, 0x00, 0x04, 0x0b, 0x08, 0x00, 0x09, 0x00, 0x00, 0x00
        /*0020*/ 	.byte	0x00, 0x00, 0x00, 0x00


//--------------------- .nv.info._Z11add_two_numPiS_S_ --------------------------
	.section	.nv.info._Z11add_two_numPiS_S_,"",@"SHT_CUDA_INFO"
	.sectionflags	@""
	.align	4


	//----- nvinfo : EIATTR_CUDA_API_VERSION
	.align		4
        /*0000*/ 	.byte	0x04, 0x37
        /*0002*/ 	.short	(.L_7 - .L_6)
.L_6:
        /*0004*/ 	.word	0x00000082


	//----- nvinfo : EIATTR_KPARAM_INFO
	.align		4
.L_7:
        /*0008*/ 	.byte	0x04, 0x17
        /*000a*/ 	.short	(.L_9 - .L_8)
.L_8:
        /*000c*/ 	.word	0x00000000
        /*0010*/ 	.short	0x0002
        /*0012*/ 	.short	0x0010
        /*0014*/ 	.byte	0x00, 0xf5, 0x21, 0x00


	//----- nvinfo : EIATTR_KPARAM_INFO
	.align		4
.L_9:
        /*0018*/ 	.byte	0x04, 0x17
        /*001a*/ 	.short	(.L_11 - .L_10)
.L_10:
        /*001c*/ 	.word	0x00000000
        /*0020*/ 	.short	0x0001
        /*0022*/ 	.short	0x0008
        /*0024*/ 	.byte	0x00, 0xf5, 0x21, 0x00


	//----- nvinfo : EIATTR_KPARAM_INFO
	.align		4
.L_11:
        /*0028*/ 	.byte	0x04, 0x17
        /*002a*/ 	.short	(.L_13 - .L_12)
.L_12:
        /*002c*/ 	.word	0x00000000
        /*0030*/ 	.short	0x0000
        /*0032*/ 	.short	0x0000
        /*0034*/ 	.byte	0x00, 0xf5, 0x21, 0x00


	//----- nvinfo : EIATTR_SPARSE_MMA_MASK
	.align		4
.L_13:
        /*0038*/ 	.byte	0x03, 0x50
        /*003a*/ 	.short	0x0000


	//----- nvinfo : EIATTR_MAXREG_COUNT
	.align		4
        /*003c*/ 	.byte	0x03, 0x1b
        /*003e*/ 	.short	0x00ff


	//----- nvinfo : EIATTR_MERCURY_ISA_VERSION
	.align		4
        /*0040*/ 	.byte	0x03, 0x5f
        /*0042*/ 	.short	0x0101


	//----- nvinfo : EIATTR_VRC_CTA_INIT_COUNT
	.align		4
        /*0044*/ 	.byte	0x02, 0x4a
	.zero		1
	.zero		1


	//----- nvinfo : EIATTR_EXIT_INSTR_OFFSETS
	.align		4
        /*0048*/ 	.byte	0x04, 0x1c
        /*004a*/ 	.short	(.L_15 - .L_14)


	//   ....[0]....
.L_14:
        /*004c*/ 	.word	0x00000090


	//----- nvinfo : EIATTR_CBANK_PARAM_SIZE
	.align		4
.L_15:
        /*0050*/ 	.byte	0x03, 0x19
        /*0052*/ 	.short	0x0018


	//----- nvinfo : EIATTR_PARAM_CBANK
	.align		4
        /*0054*/ 	.byte	0x04, 0x0a
        /*0056*/ 	.short	(.L_17 - .L_16)
	.align		4
.L_16:
        /*0058*/ 	.word	index@(.nv.constant0._Z11add_two_numPiS_S_)
        /*005c*/ 	.short	0x0380
        /*005e*/ 	.short	0x0018


	//----- nvinfo : EIATTR_SW_WAR
	.align		4
.L_17:
        /*0060*/ 	.byte	0x04, 0x36
        /*0062*/ 	.short	(.L_19 - .L_18)
.L_18:
        /*0064*/ 	.word	0x00000008
.L_19:


//--------------------- .nv.callgraph             --------------------------
	.section	.nv.callgraph,"",@"SHT_CUDA_CALLGRAPH"
	.align	4
	.sectionentsize	8
	.align		4
        /*0000*/ 	.word	0x00000000
	.align		4
        /*0004*/ 	.word	0xffffffff
	.align		4
        /*0008*/ 	.word	0x00000000
	.align		4
        /*000c*/ 	.word	0xfffffffe
	.align		4
        /*0010*/ 	.word	0x00000000
	.align		4
        /*0014*/ 	.word	0xfffffffd
	.align		4
        /*0018*/ 	.word	0x00000000
	.align		4
        /*001c*/ 	.word	0xfffffffc


//--------------------- .text._Z11add_two_numPiS_S_ --------------------------
	.section	.text._Z11add_two_numPiS_S_,"ax",@progbits
	.align	128
        .global         _Z11add_two_numPiS_S_
        .type           _Z11add_two_numPiS_S_,@function
        .size           _Z11add_two_numPiS_S_,(.L_x_1 - _Z11add_two_numPiS_S_)
        .other          _Z11add_two_numPiS_S_,@"STO_CUDA_ENTRY STV_DEFAULT"
_Z11add_two_numPiS_S_:
.text._Z11add_two_numPiS_S_:
[----:B------:R-:W-:Y:S08]  /*0000*/  LDC R1, c[0x0][0x37c] ;  /* 0x0000df00ff017b82 */ /* 0x000ff00000000800 */
[----:B------:R-:W0:Y:S01]  /*0010*/  LDC.64 R2, c[0x0][0x380] ;  /* 0x0000e000ff027b82 */ /* 0x000e220000000a00 */
[----:B------:R-:W0:Y:S07]  /*0020*/  LDCU.64 UR4, c[0x0][0x358] ;  /* 0x00006b00ff0477ac */ /* 0x000e2e0008000a00 */
[----:B------:R-:W1:Y:S01]  /*0030*/  LDC.64 R4, c[0x0][0x388] ;  /* 0x0000e200ff047b82 */ /* 0x000e620000000a00 */
[----:B0-----:R-:W2:Y:S04]  /*0040*/  LDG.E R2, desc[UR4][R2.64] ;  /* 0x0000000402027981 */ /* 0x001ea8000c1e1900 */
[----:B-1----:R-:W2:Y:S03]  /*0050*/  LDG.E R5, desc[UR4][R4.64] ;  /* 0x0000000404057981 */ /* 0x002ea6000c1e1900 */
[----:B------:R-:W0:Y:S01]  /*0060*/  LDC.64 R6, c[0x0][0x390] ;  /* 0x0000e400ff067b82 */ /* 0x000e220000000a00 */
[----:B--2---:R-:W-:-:S05]  /*0070*/  IADD3 R9, PT, PT, R2, R5, RZ ;  /* 0x0000000502097210 */ /* 0x004fca0007ffe0ff */
[----:B0-----:R-:W-:Y:S01]  /*0080*/  STG.E desc[UR4][R6.64], R9 ;  /* 0x0000000906007986 */ /* 0x001fe2000c101904 */
[----:B------:R-:W-:Y:S05]  /*0090*/  EXIT ;  /* 0x000000000000794d */ /* 0x000fea0003800000 */
.L_x_0:
[----:B------:R-:W-:-:S00]  /*00a0*/  BRA `(.L_x_0) ;  /* 0xfffffffc00fc7947 */ /* 0x000fc0000383ffff */
[----:B------:R-:W-:-:S00]  /*00b0*/  NOP ;  /* 0x0000000000007918 */ /* 0x000fc00000000000 */
        /* <DEDUP_REMOVED lines=12> */
.L_x_1:


//--------------------- .nv.shared.reserved.0     --------------------------
	.section	.nv.shared.reserved.0,"aw",@nobits
	.weak		__nv_reservedSMEM_offset_0_alias
	.size		__nv_reservedSMEM_offset_0_alias, 0, 64
	.other		__nv_reservedSMEM_offset_0_alias,@"STO_CUDA_RESERVED_SHARED STV_DEFAULT"
__nv_reservedSMEM_offset_0_alias:
	.zero		0
	.zero		64


//--------------------- .nv.constant0._Z11add_two_numPiS_S_ --------------------------
	.section	.nv.constant0._Z11add_two_numPiS_S_,"a",@progbits
	.sectionflags	@""
	.align	4
.nv.constant0._Z11add_two_numPiS_S_:
	.zero		920


//--------------------- SYMBOLS --------------------------

	.type		.nv.reservedSmem.offset0,@object
	.size		.nv.reservedSmem.offset0,0x4
